//
// Generated by NVIDIA NVVM Compiler
//
// Compiler Build ID: CL-36424714
// Cuda compilation tools, release 13.0, V13.0.88
// Based on NVVM 20.0.0
//

.version 9.0
.target sm_100
.address_size 64

	// .globl	_Z15share_mem_writev
.extern .func  (.param .b32 func_retval0) vprintf
(
	.param .b64 vprintf_param_0,
	.param .b64 vprintf_param_1
)
;
// _ZZ15share_mem_writevE11s_broadcast has been demoted
.global .align 1 .b8 $str[12] = {97, 114, 114, 32, 48, 32, 61, 32, 37, 100, 10};
.global .align 1 .b8 $str$1[12] = {97, 114, 114, 32, 49, 32, 61, 32, 37, 100, 10};
.global .align 1 .b8 $str$2[12] = {97, 114, 114, 32, 50, 32, 61, 32, 37, 100, 10};
.global .align 1 .b8 $str$3[12] = {97, 114, 114, 32, 51, 32, 61, 32, 37, 100, 10};
.global .align 1 .b8 $str$4[12] = {97, 114, 114, 32, 52, 32, 61, 32, 37, 100, 10};
.global .align 1 .b8 $str$5[12] = {97, 114, 114, 32, 53, 32, 61, 32, 37, 100, 10};
.global .align 1 .b8 $str$6[12] = {97, 114, 114, 32, 54, 32, 61, 32, 37, 100, 10};
.global .align 1 .b8 $str$7[12] = {97, 114, 114, 32, 55, 32, 61, 32, 37, 100, 10};
.global .align 1 .b8 $str$8[12] = {97, 114, 114, 32, 56, 32, 61, 32, 37, 100, 10};
.global .align 1 .b8 $str$9[12] = {97, 114, 114, 32, 57, 32, 61, 32, 37, 100, 10};
.global .align 1 .b8 $str$10[13] = {97, 114, 114, 32, 49, 48, 32, 61, 32, 37, 100, 10};
.global .align 1 .b8 $str$11[13] = {97, 114, 114, 32, 49, 49, 32, 61, 32, 37, 100, 10};
.global .align 1 .b8 $str$12[13] = {97, 114, 114, 32, 49, 50, 32, 61, 32, 37, 100, 10};
.global .align 1 .b8 $str$13[13] = {97, 114, 114, 32, 49, 51, 32, 61, 32, 37, 100, 10};
.global .align 1 .b8 $str$14[13] = {97, 114, 114, 32, 49, 52, 32, 61, 32, 37, 100, 10};
.global .align 1 .b8 $str$15[13] = {97, 114, 114, 32, 49, 53, 32, 61, 32, 37, 100, 10};
.global .align 1 .b8 $str$16[13] = {97, 114, 114, 32, 49, 54, 32, 61, 32, 37, 100, 10};
.global .align 1 .b8 $str$17[13] = {97, 114, 114, 32, 49, 55, 32, 61, 32, 37, 100, 10};
.global .align 1 .b8 $str$18[13] = {97, 114, 114, 32, 49, 56, 32, 61, 32, 37, 100, 10};
.global .align 1 .b8 $str$19[13] = {97, 114, 114, 32, 49, 57, 32, 61, 32, 37, 100, 10};
.global .align 1 .b8 $str$20[13] = {97, 114, 114, 32, 50, 48, 32, 61, 32, 37, 100, 10};
.global .align 1 .b8 $str$21[13] = {97, 114, 114, 32, 50, 49, 32, 61, 32, 37, 100, 10};
.global .align 1 .b8 $str$22[13] = {97, 114, 114, 32, 50, 50, 32, 61, 32, 37, 100, 10};
.global .align 1 .b8 $str$23[13] = {97, 114, 114, 32, 50, 51, 32, 61, 32, 37, 100, 10};
.global .align 1 .b8 $str$24[13] = {97, 114, 114, 32, 50, 52, 32, 61, 32, 37, 100, 10};
.global .align 1 .b8 $str$25[13] = {97, 114, 114, 32, 50, 53, 32, 61, 32, 37, 100, 10};
.global .align 1 .b8 $str$26[13] = {97, 114, 114, 32, 50, 54, 32, 61, 32, 37, 100, 10};
.global .align 1 .b8 $str$27[13] = {97, 114, 114, 32, 50, 55, 32, 61, 32, 37, 100, 10};
.global .align 1 .b8 $str$28[13] = {97, 114, 114, 32, 50, 56, 32, 61, 32, 37, 100, 10};
.global .align 1 .b8 $str$29[13] = {97, 114, 114, 32, 50, 57, 32, 61, 32, 37, 100, 10};
.global .align 1 .b8 $str$30[13] = {97, 114, 114, 32, 51, 48, 32, 61, 32, 37, 100, 10};
.global .align 1 .b8 $str$31[13] = {97, 114, 114, 32, 51, 49, 32, 61, 32, 37, 100, 10};

.visible .entry _Z15share_mem_writev()
{
	.local .align 8 .b8 	__local_depot0[8];
	.reg .b64 	%SP;
	.reg .b64 	%SPL;
	.reg .pred 	%p<3>;
	.reg .b32 	%r<105>;
	.reg .b64 	%rd<67>;
	// demoted variable
	.shared .align 4 .b8 _ZZ15share_mem_writevE11s_broadcast[128];
	mov.u64 	%SPL, __local_depot0;
	cvta.local.u64 	%SP, %SPL;
	mov.u32 	%r1, %tid.x;
	setp.ne.s32 	%p1, %r1, 31;
	@%p1 bra 	$L__BB0_2;
	mov.u32 	%r2, %tid.y;
	shl.b32 	%r3, %r2, 2;
	mov.u32 	%r4, _ZZ15share_mem_writevE11s_broadcast;
	add.s32 	%r5, %r4, %r3;
	mov.b32 	%r6, 1;
	st.volatile.shared.u32 	[%r5+64], %r6;
$L__BB0_2:
	mov.u32 	%r7, %tid.y;
	or.b32  	%r8, %r1, %r7;
	setp.ne.s32 	%p2, %r8, 0;
	@%p2 bra 	$L__BB0_4;
	add.u64 	%rd1, %SP, 0;
	add.u64 	%rd2, %SPL, 0;
	ld.volatile.shared.u32 	%r9, [_ZZ15share_mem_writevE11s_broadcast];
	st.local.u32 	[%rd2], %r9;
	mov.u64 	%rd3, $str;
	cvta.global.u64 	%rd4, %rd3;
	{ // callseq 0, 0
	.param .b64 param0;
	st.param.b64 	[param0], %rd4;
	.param .b64 param1;
	st.param.b64 	[param1], %rd1;
	.param .b32 retval0;
	call.uni (retval0), 
	vprintf, 
	(
	param0, 
	param1
	);
	ld.param.b32 	%r10, [retval0];
	} // callseq 0
	ld.volatile.shared.u32 	%r12, [_ZZ15share_mem_writevE11s_broadcast+4];
	st.local.u32 	[%rd2], %r12;
	mov.u64 	%rd5, $str$1;
	cvta.global.u64 	%rd6, %rd5;
	{ // callseq 1, 0
	.param .b64 param0;
	st.param.b64 	[param0], %rd6;
	.param .b64 param1;
	st.param.b64 	[param1], %rd1;
	.param .b32 retval0;
	call.uni (retval0), 
	vprintf, 
	(
	param0, 
	param1
	);
	ld.param.b32 	%r13, [retval0];
	} // callseq 1
	ld.volatile.shared.u32 	%r15, [_ZZ15share_mem_writevE11s_broadcast+8];
	st.local.u32 	[%rd2], %r15;
	mov.u64 	%rd7, $str$2;
	cvta.global.u64 	%rd8, %rd7;
	{ // callseq 2, 0
	.param .b64 param0;
	st.param.b64 	[param0], %rd8;
	.param .b64 param1;
	st.param.b64 	[param1], %rd1;
	.param .b32 retval0;
	call.uni (retval0), 
	vprintf, 
	(
	param0, 
	param1
	);
	ld.param.b32 	%r16, [retval0];
	} // callseq 2
	ld.volatile.shared.u32 	%r18, [_ZZ15share_mem_writevE11s_broadcast+12];
	st.local.u32 	[%rd2], %r18;
	mov.u64 	%rd9, $str$3;
	cvta.global.u64 	%rd10, %rd9;
	{ // callseq 3, 0
	.param .b64 param0;
	st.param.b64 	[param0], %rd10;
	.param .b64 param1;
	st.param.b64 	[param1], %rd1;
	.param .b32 retval0;
	call.uni (retval0), 
	vprintf, 
	(
	param0, 
	param1
	);
	ld.param.b32 	%r19, [retval0];
	} // callseq 3
	ld.volatile.shared.u32 	%r21, [_ZZ15share_mem_writevE11s_broadcast+16];
	st.local.u32 	[%rd2], %r21;
	mov.u64 	%rd11, $str$4;
	cvta.global.u64 	%rd12, %rd11;
	{ // callseq 4, 0
	.param .b64 param0;
	st.param.b64 	[param0], %rd12;
	.param .b64 param1;
	st.param.b64 	[param1], %rd1;
	.param .b32 retval0;
	call.uni (retval0), 
	vprintf, 
	(
	param0, 
	param1
	);
	ld.param.b32 	%r22, [retval0];
	} // callseq 4
	ld.volatile.shared.u32 	%r24, [_ZZ15share_mem_writevE11s_broadcast+20];
	st.local.u32 	[%rd2], %r24;
	mov.u64 	%rd13, $str$5;
	cvta.global.u64 	%rd14, %rd13;
	{ // callseq 5, 0
	.param .b64 param0;
	st.param.b64 	[param0], %rd14;
	.param .b64 param1;
	st.param.b64 	[param1], %rd1;
	.param .b32 retval0;
	call.uni (retval0), 
	vprintf, 
	(
	param0, 
	param1
	);
	ld.param.b32 	%r25, [retval0];
	} // callseq 5
	ld.volatile.shared.u32 	%r27, [_ZZ15share_mem_writevE11s_broadcast+24];
	st.local.u32 	[%rd2], %r27;
	mov.u64 	%rd15, $str$6;
	cvta.global.u64 	%rd16, %rd15;
	{ // callseq 6, 0
	.param .b64 param0;
	st.param.b64 	[param0], %rd16;
	.param .b64 param1;
	st.param.b64 	[param1], %rd1;
	.param .b32 retval0;
	call.uni (retval0), 
	vprintf, 
	(
	param0, 
	param1
	);
	ld.param.b32 	%r28, [retval0];
	} // callseq 6
	ld.volatile.shared.u32 	%r30, [_ZZ15share_mem_writevE11s_broadcast+28];
	st.local.u32 	[%rd2], %r30;
	mov.u64 	%rd17, $str$7;
	cvta.global.u64 	%rd18, %rd17;
	{ // callseq 7, 0
	.param .b64 param0;
	st.param.b64 	[param0], %rd18;
	.param .b64 param1;
	st.param.b64 	[param1], %rd1;
	.param .b32 retval0;
	call.uni (retval0), 
	vprintf, 
	(
	param0, 
	param1
	);
	ld.param.b32 	%r31, [retval0];
	} // callseq 7
	ld.volatile.shared.u32 	%r33, [_ZZ15share_mem_writevE11s_broadcast+32];
	st.local.u32 	[%rd2], %r33;
	mov.u64 	%rd19, $str$8;
	cvta.global.u64 	%rd20, %rd19;
	{ // callseq 8, 0
	.param .b64 param0;
	st.param.b64 	[param0], %rd20;
	.param .b64 param1;
	st.param.b64 	[param1], %rd1;
	.param .b32 retval0;
	call.uni (retval0), 
	vprintf, 
	(
	param0, 
	param1
	);
	ld.param.b32 	%r34, [retval0];
	} // callseq 8
	ld.volatile.shared.u32 	%r36, [_ZZ15share_mem_writevE11s_broadcast+36];
	st.local.u32 	[%rd2], %r36;
	mov.u64 	%rd21, $str$9;
	cvta.global.u64 	%rd22, %rd21;
	{ // callseq 9, 0
	.param .b64 param0;
	st.param.b64 	[param0], %rd22;
	.param .b64 param1;
	st.param.b64 	[param1], %rd1;
	.param .b32 retval0;
	call.uni (retval0), 
	vprintf, 
	(
	param0, 
	param1
	);
	ld.param.b32 	%r37, [retval0];
	} // callseq 9
	ld.volatile.shared.u32 	%r39, [_ZZ15share_mem_writevE11s_broadcast+40];
	st.local.u32 	[%rd2], %r39;
	mov.u64 	%rd23, $str$10;
	cvta.global.u64 	%rd24, %rd23;
	{ // callseq 10, 0
	.param .b64 param0;
	st.param.b64 	[param0], %rd24;
	.param .b64 param1;
	st.param.b64 	[param1], %rd1;
	.param .b32 retval0;
	call.uni (retval0), 
	vprintf, 
	(
	param0, 
	param1
	);
	ld.param.b32 	%r40, [retval0];
	} // callseq 10
	ld.volatile.shared.u32 	%r42, [_ZZ15share_mem_writevE11s_broadcast+44];
	st.local.u32 	[%rd2], %r42;
	mov.u64 	%rd25, $str$11;
	cvta.global.u64 	%rd26, %rd25;
	{ // callseq 11, 0
	.param .b64 param0;
	st.param.b64 	[param0], %rd26;
	.param .b64 param1;
	st.param.b64 	[param1], %rd1;
	.param .b32 retval0;
	call.uni (retval0), 
	vprintf, 
	(
	param0, 
	param1
	);
	ld.param.b32 	%r43, [retval0];
	} // callseq 11
	ld.volatile.shared.u32 	%r45, [_ZZ15share_mem_writevE11s_broadcast+48];
	st.local.u32 	[%rd2], %r45;
	mov.u64 	%rd27, $str$12;
	cvta.global.u64 	%rd28, %rd27;
	{ // callseq 12, 0
	.param .b64 param0;
	st.param.b64 	[param0], %rd28;
	.param .b64 param1;
	st.param.b64 	[param1], %rd1;
	.param .b32 retval0;
	call.uni (retval0), 
	vprintf, 
	(
	param0, 
	param1
	);
	ld.param.b32 	%r46, [retval0];
	} // callseq 12
	ld.volatile.shared.u32 	%r48, [_ZZ15share_mem_writevE11s_broadcast+52];
	st.local.u32 	[%rd2], %r48;
	mov.u64 	%rd29, $str$13;
	cvta.global.u64 	%rd30, %rd29;
	{ // callseq 13, 0
	.param .b64 param0;
	st.param.b64 	[param0], %rd30;
	.param .b64 param1;
	st.param.b64 	[param1], %rd1;
	.param .b32 retval0;
	call.uni (retval0), 
	vprintf, 
	(
	param0, 
	param1
	);
	ld.param.b32 	%r49, [retval0];
	} // callseq 13
	ld.volatile.shared.u32 	%r51, [_ZZ15share_mem_writevE11s_broadcast+56];
	st.local.u32 	[%rd2], %r51;
	mov.u64 	%rd31, $str$14;
	cvta.global.u64 	%rd32, %rd31;
	{ // callseq 14, 0
	.param .b64 param0;
	st.param.b64 	[param0], %rd32;
	.param .b64 param1;
	st.param.b64 	[param1], %rd1;
	.param .b32 retval0;
	call.uni (retval0), 
	vprintf, 
	(
	param0, 
	param1
	);
	ld.param.b32 	%r52, [retval0];
	} // callseq 14
	ld.volatile.shared.u32 	%r54, [_ZZ15share_mem_writevE11s_broadcast+60];
	st.local.u32 	[%rd2], %r54;
	mov.u64 	%rd33, $str$15;
	cvta.global.u64 	%rd34, %rd33;
	{ // callseq 15, 0
	.param .b64 param0;
	st.param.b64 	[param0], %rd34;
	.param .b64 param1;
	st.param.b64 	[param1], %rd1;
	.param .b32 retval0;
	call.uni (retval0), 
	vprintf, 
	(
	param0, 
	param1
	);
	ld.param.b32 	%r55, [retval0];
	} // callseq 15
	ld.volatile.shared.u32 	%r57, [_ZZ15share_mem_writevE11s_broadcast+64];
	st.local.u32 	[%rd2], %r57;
	mov.u64 	%rd35, $str$16;
	cvta.global.u64 	%rd36, %rd35;
	{ // callseq 16, 0
	.param .b64 param0;
	st.param.b64 	[param0], %rd36;
	.param .b64 param1;
	st.param.b64 	[param1], %rd1;
	.param .b32 retval0;
	call.uni (retval0), 
	vprintf, 
	(
	param0, 
	param1
	);
	ld.param.b32 	%r58, [retval0];
	} // callseq 16
	ld.volatile.shared.u32 	%r60, [_ZZ15share_mem_writevE11s_broadcast+68];
	st.local.u32 	[%rd2], %r60;
	mov.u64 	%rd37, $str$17;
	cvta.global.u64 	%rd38, %rd37;
	{ // callseq 17, 0
	.param .b64 param0;
	st.param.b64 	[param0], %rd38;
	.param .b64 param1;
	st.param.b64 	[param1], %rd1;
	.param .b32 retval0;
	call.uni (retval0), 
	vprintf, 
	(
	param0, 
	param1
	);
	ld.param.b32 	%r61, [retval0];
	} // callseq 17
	ld.volatile.shared.u32 	%r63, [_ZZ15share_mem_writevE11s_broadcast+72];
	st.local.u32 	[%rd2], %r63;
	mov.u64 	%rd39, $str$18;
	cvta.global.u64 	%rd40, %rd39;
	{ // callseq 18, 0
	.param .b64 param0;
	st.param.b64 	[param0], %rd40;
	.param .b64 param1;
	st.param.b64 	[param1], %rd1;
	.param .b32 retval0;
	call.uni (retval0), 
	vprintf, 
	(
	param0, 
	param1
	);
	ld.param.b32 	%r64, [retval0];
	} // callseq 18
	ld.volatile.shared.u32 	%r66, [_ZZ15share_mem_writevE11s_broadcast+76];
	st.local.u32 	[%rd2], %r66;
	mov.u64 	%rd41, $str$19;
	cvta.global.u64 	%rd42, %rd41;
	{ // callseq 19, 0
	.param .b64 param0;
	st.param.b64 	[param0], %rd42;
	.param .b64 param1;
	st.param.b64 	[param1], %rd1;
	.param .b32 retval0;
	call.uni (retval0), 
	vprintf, 
	(
	param0, 
	param1
	);
	ld.param.b32 	%r67, [retval0];
	} // callseq 19
	ld.volatile.shared.u32 	%r69, [_ZZ15share_mem_writevE11s_broadcast+80];
	st.local.u32 	[%rd2], %r69;
	mov.u64 	%rd43, $str$20;
	cvta.global.u64 	%rd44, %rd43;
	{ // callseq 20, 0
	.param .b64 param0;
	st.param.b64 	[param0], %rd44;
	.param .b64 param1;
	st.param.b64 	[param1], %rd1;
	.param .b32 retval0;
	call.uni (retval0), 
	vprintf, 
	(
	param0, 
	param1
	);
	ld.param.b32 	%r70, [retval0];
	} // callseq 20
	ld.volatile.shared.u32 	%r72, [_ZZ15share_mem_writevE11s_broadcast+84];
	st.local.u32 	[%rd2], %r72;
	mov.u64 	%rd45, $str$21;
	cvta.global.u64 	%rd46, %rd45;
	{ // callseq 21, 0
	.param .b64 param0;
	st.param.b64 	[param0], %rd46;
	.param .b64 param1;
	st.param.b64 	[param1], %rd1;
	.param .b32 retval0;
	call.uni (retval0), 
	vprintf, 
	(
	param0, 
	param1
	);
	ld.param.b32 	%r73, [retval0];
	} // callseq 21
	ld.volatile.shared.u32 	%r75, [_ZZ15share_mem_writevE11s_broadcast+88];
	st.local.u32 	[%rd2], %r75;
	mov.u64 	%rd47, $str$22;
	cvta.global.u64 	%rd48, %rd47;
	{ // callseq 22, 0
	.param .b64 param0;
	st.param.b64 	[param0], %rd48;
	.param .b64 param1;
	st.param.b64 	[param1], %rd1;
	.param .b32 retval0;
	call.uni (retval0), 
	vprintf, 
	(
	param0, 
	param1
	);
	ld.param.b32 	%r76, [retval0];
	} // callseq 22
	ld.volatile.shared.u32 	%r78, [_ZZ15share_mem_writevE11s_broadcast+92];
	st.local.u32 	[%rd2], %r78;
	mov.u64 	%rd49, $str$23;
	cvta.global.u64 	%rd50, %rd49;
	{ // callseq 23, 0
	.param .b64 param0;
	st.param.b64 	[param0], %rd50;
	.param .b64 param1;
	st.param.b64 	[param1], %rd1;
	.param .b32 retval0;
	call.uni (retval0), 
	vprintf, 
	(
	param0, 
	param1
	);
	ld.param.b32 	%r79, [retval0];
	} // callseq 23
	ld.volatile.shared.u32 	%r81, [_ZZ15share_mem_writevE11s_broadcast+96];
	st.local.u32 	[%rd2], %r81;
	mov.u64 	%rd51, $str$24;
	cvta.global.u64 	%rd52, %rd51;
	{ // callseq 24, 0
	.param .b64 param0;
	st.param.b64 	[param0], %rd52;
	.param .b64 param1;
	st.param.b64 	[param1], %rd1;
	.param .b32 retval0;
	call.uni (retval0), 
	vprintf, 
	(
	param0, 
	param1
	);
	ld.param.b32 	%r82, [retval0];
	} // callseq 24
	ld.volatile.shared.u32 	%r84, [_ZZ15share_mem_writevE11s_broadcast+100];
	st.local.u32 	[%rd2], %r84;
	mov.u64 	%rd53, $str$25;
	cvta.global.u64 	%rd54, %rd53;
	{ // callseq 25, 0
	.param .b64 param0;
	st.param.b64 	[param0], %rd54;
	.param .b64 param1;
	st.param.b64 	[param1], %rd1;
	.param .b32 retval0;
	call.uni (retval0), 
	vprintf, 
	(
	param0, 
	param1
	);
	ld.param.b32 	%r85, [retval0];
	} // callseq 25
	ld.volatile.shared.u32 	%r87, [_ZZ15share_mem_writevE11s_broadcast+104];
	st.local.u32 	[%rd2], %r87;
	mov.u64 	%rd55, $str$26;
	cvta.global.u64 	%rd56, %rd55;
	{ // callseq 26, 0
	.param .b64 param0;
	st.param.b64 	[param0], %rd56;
	.param .b64 param1;
	st.param.b64 	[param1], %rd1;
	.param .b32 retval0;
	call.uni (retval0), 
	vprintf, 
	(
	param0, 
	param1
	);
	ld.param.b32 	%r88, [retval0];
	} // callseq 26
	ld.volatile.shared.u32 	%r90, [_ZZ15share_mem_writevE11s_broadcast+108];
	st.local.u32 	[%rd2], %r90;
	mov.u64 	%rd57, $str$27;
	cvta.global.u64 	%rd58, %rd57;
	{ // callseq 27, 0
	.param .b64 param0;
	st.param.b64 	[param0], %rd58;
	.param .b64 param1;
	st.param.b64 	[param1], %rd1;
	.param .b32 retval0;
	call.uni (retval0), 
	vprintf, 
	(
	param0, 
	param1
	);
	ld.param.b32 	%r91, [retval0];
	} // callseq 27
	ld.volatile.shared.u32 	%r93, [_ZZ15share_mem_writevE11s_broadcast+112];
	st.local.u32 	[%rd2], %r93;
	mov.u64 	%rd59, $str$28;
	cvta.global.u64 	%rd60, %rd59;
	{ // callseq 28, 0
	.param .b64 param0;
	st.param.b64 	[param0], %rd60;
	.param .b64 param1;
	st.param.b64 	[param1], %rd1;
	.param .b32 retval0;
	call.uni (retval0), 
	vprintf, 
	(
	param0, 
	param1
	);
	ld.param.b32 	%r94, [retval0];
	} // callseq 28
	ld.volatile.shared.u32 	%r96, [_ZZ15share_mem_writevE11s_broadcast+116];
	st.local.u32 	[%rd2], %r96;
	mov.u64 	%rd61, $str$29;
	cvta.global.u64 	%rd62, %rd61;
	{ // callseq 29, 0
	.param .b64 param0;
	st.param.b64 	[param0], %rd62;
	.param .b64 param1;
	st.param.b64 	[param1], %rd1;
	.param .b32 retval0;
	call.uni (retval0), 
	vprintf, 
	(
	param0, 
	param1
	);
	ld.param.b32 	%r97, [retval0];
	} // callseq 29
	ld.volatile.shared.u32 	%r99, [_ZZ15share_mem_writevE11s_broadcast+120];
	st.local.u32 	[%rd2], %r99;
	mov.u64 	%rd63, $str$30;
	cvta.global.u64 	%rd64, %rd63;
	{ // callseq 30, 0
	.param .b64 param0;
	st.param.b64 	[param0], %rd64;
	.param .b64 param1;
	st.param.b64 	[param1], %rd1;
	.param .b32 retval0;
	call.uni (retval0), 
	vprintf, 
	(
	param0, 
	param1
	);
	ld.param.b32 	%r100, [retval0];
	} // callseq 30
	ld.volatile.shared.u32 	%r102, [_ZZ15share_mem_writevE11s_broadcast+124];
	st.local.u32 	[%rd2], %r102;
	mov.u64 	%rd65, $str$31;
	cvta.global.u64 	%rd66, %rd65;
	{ // callseq 31, 0
	.param .b64 param0;
	st.param.b64 	[param0], %rd66;
	.param .b64 param1;
	st.param.b64 	[param1], %rd1;
	.param .b32 retval0;
	call.uni (retval0), 
	vprintf, 
	(
	param0, 
	param1
	);
	ld.param.b32 	%r103, [retval0];
	} // callseq 31
$L__BB0_4:
	ret;

}


// ===== COMPILED SASS (sm_100) =====

	.target	sm_100

	.elftype	@"ET_EXEC"


//--------------------- .note.nv.tkinfo           --------------------------
	.section	.note.nv.tkinfo,"",@"SHT_NOTE"
	.sectionflags	@"SHF_NOTE_NV_TKINFO"
	.tkinfo
        /*0018*/ 	.word	0x00000002
        /*0030*/ 	.string	""
        /*0030*/ 	.string	"ptxas"
        /*0030*/ 	.string	"Cuda compilation tools, release 13.0, V13.0.88"
        /*0030*/ 	.string	"Build cuda_13.0.r13.0/compiler.36424714_0"
        /*0030*/ 	.string	"-arch sm_100 -m 64 "



//--------------------- .note.nv.cuinfo           --------------------------
	.section	.note.nv.cuinfo,"",@"SHT_NOTE"
	.sectionflags	@"SHF_NOTE_NV_CUINFO"
        /*0018*/ 	.short	0x0002
        /*001a*/ 	.short	0x0064
        /*001c*/ 	.short	0x0082
	.zero		2


//--------------------- .nv.info                  --------------------------
	.section	.nv.info,"",@"SHT_CUDA_INFO"
	.align	4


	//----- nvinfo : EIATTR_REGCOUNT
	.align		4
        /*0000*/ 	.byte	0x04, 0x2f
        /*0002*/ 	.short	(.L_33 - .L_32)
	.align		4
.L_32:
        /*0004*/ 	.word	index@(_Z15share_mem_writev)
        /*0008*/ 	.word	0x00000018


	//----- nvinfo : EIATTR_FRAME_SIZE
	.align		4
.L_33:
        /*000c*/ 	.byte	0x04, 0x11
        /*000e*/ 	.short	(.L_35 - .L_34)
	.align		4
.L_34:
        /*0010*/ 	.word	index@(_Z15share_mem_writev)
        /*0014*/ 	.word	0x00000008


	//----- nvinfo : EIATTR_MIN_STACK_SIZE
	.align		4
.L_35:
        /*0018*/ 	.byte	0x04, 0x12
        /*001a*/ 	.short	(.L_37 - .L_36)
	.align		4
.L_36:
        /*001c*/ 	.word	index@(_Z15share_mem_writev)
        /*0020*/ 	.word	0x00000008
.L_37:


//--------------------- .nv.compat                --------------------------
	.section	.nv.compat,"",@"SHT_CUDA_COMPAT_INFO"
	.align	4
        /*0000*/ 	.byte	0x02, 0x09, 0x00, 0x00, 0x02, 0x02, 0x01, 0x00, 0x02, 0x05, 0x05, 0x00, 0x03, 0x07, 0x01, 0x01
        /*0010*/ 	.byte	0x02, 0x03, 0x00, 0x00, 0x02, 0x06, 0x01, 0x00, 0x04, 0x0b, 0x08, 0x00, 0x09, 0x00, 0x00, 0x00
        /*0020*/ 	.byte	0x00, 0x00, 0x00, 0x00


//--------------------- .nv.info._Z15share_mem_writev --------------------------
	.section	.nv.info._Z15share_mem_writev,"",@"SHT_CUDA_INFO"
	.sectionflags	@""
	.align	4


	//----- nvinfo : EIATTR_CUDA_API_VERSION
	.align		4
        /*0000*/ 	.byte	0x04, 0x37
        /*0002*/ 	.short	(.L_39 - .L_38)
.L_38:
        /*0004*/ 	.word	0x00000082


	//----- nvinfo : EIATTR_SPARSE_MMA_MASK
	.align		4
.L_39:
        /*0008*/ 	.byte	0x03, 0x50
        /*000a*/ 	.short	0x0000


	//----- nvinfo : EIATTR_MAXREG_COUNT
	.align		4
        /*000c*/ 	.byte	0x03, 0x1b
        /*000e*/ 	.short	0x00ff


	//----- nvinfo : EIATTR_EXTERNS
	.align		4
        /*0010*/ 	.byte	0x04, 0x0f
        /*0012*/ 	.short	(.L_41 - .L_40)


	//   ....[0]....
	.align		4
.L_40:
        /*0014*/ 	.word	index@(vprintf)


	//----- nvinfo : EIATTR_MERCURY_ISA_VERSION
	.align		4
.L_41:
        /*0018*/ 	.byte	0x03, 0x5f
        /*001a*/ 	.short	0x0101


	//----- nvinfo : EIATTR_VRC_CTA_INIT_COUNT
	.align		4
        /*001c*/ 	.byte	0x02, 0x4a
	.zero		1
	.zero		1


	//----- nvinfo : EIATTR_SYSCALL_OFFSETS
	.align		4
        /*0020*/ 	.byte	0x04, 0x46
        /*0022*/ 	.short	(.L_43 - .L_42)


	//   ....[0]....
.L_42:
        /*0024*/ 	.word	0x000001e0


	//   ....[1]....
        /*0028*/ 	.word	0x000002b0


	//   ....[2]....
        /*002c*/ 	.word	0x00000380


	//   ....[3]....
        /*0030*/ 	.word	0x00000450


	//   ....[4]....
        /*0034*/ 	.word	0x00000520


	//   ....[5]....
        /*0038*/ 	.word	0x000005f0


	//   ....[6]....
        /*003c*/ 	.word	0x000006c0


	//   ....[7]....
        /*0040*/ 	.word	0x00000790


	//   ....[8]....
        /*0044*/ 	.word	0x00000860


	//   ....[9]....
        /*0048*/ 	.word	0x00000930


	//   ....[10]....
        /*004c*/ 	.word	0x00000a00


	//   ....[11]....
        /*0050*/ 	.word	0x00000ad0


	//   ....[12]....
        /*0054*/ 	.word	0x00000ba0


	//   ....[13]....
        /*0058*/ 	.word	0x00000c70


	//   ....[14]....
        /*005c*/ 	.word	0x00000d40


	//   ....[15]....
        /*0060*/ 	.word	0x00000e10


	//   ....[16]....
        /*0064*/ 	.word	0x00000ee0


	//   ....[17]....
        /*0068*/ 	.word	0x00000fb0


	//   ....[18]....
        /*006c*/ 	.word	0x00001080


	//   ....[19]....
        /*0070*/ 	.word	0x00001150


	//   ....[20]....
        /*0074*/ 	.word	0x00001220


	//   ....[21]....
        /*0078*/ 	.word	0x000012f0


	//   ....[22]....
        /*007c*/ 	.word	0x000013c0


	//   ....[23]....
        /*0080*/ 	.word	0x00001490


	//   ....[24]....
        /*0084*/ 	.word	0x00001560


	//   ....[25]....
        /*0088*/ 	.word	0x00001630


	//   ....[26]....
        /*008c*/ 	.word	0x00001700


	//   ....[27]....
        /*0090*/ 	.word	0x000017d0


	//   ....[28]....
        /*0094*/ 	.word	0x000018a0


	//   ....[29]....
        /*0098*/ 	.word	0x00001970


	//   ....[30]....
        /*009c*/ 	.word	0x00001a40


	//   ....[31]....
        /*00a0*/ 	.word	0x00001b10


	//----- nvinfo : EIATTR_EXIT_INSTR_OFFSETS
	.align		4
.L_43:
        /*00a4*/ 	.byte	0x04, 0x1c
        /*00a6*/ 	.short	(.L_45 - .L_44)


	//   ....[0]....
.L_44:
        /*00a8*/ 	.word	0x00000100


	//   ....[1]....
        /*00ac*/ 	.word	0x00001b20


	//----- nvinfo : EIATTR_CRS_STACK_SIZE
	.align		4
.L_45:
        /*00b0*/ 	.byte	0x04, 0x1e
        /*00b2*/ 	.short	(.L_47 - .L_46)
.L_46:
        /*00b4*/ 	.word	0x00000000


	//----- nvinfo : EIATTR_SW_WAR
	.align		4
.L_47:
        /*00b8*/ 	.byte	0x04, 0x36
        /*00ba*/ 	.short	(.L_49 - .L_48)
.L_48:
        /*00bc*/ 	.word	0x00000008
.L_49:


//--------------------- .nv.callgraph             --------------------------
	.section	.nv.callgraph,"",@"SHT_CUDA_CALLGRAPH"
	.align	4
	.sectionentsize	8
	.align		4
        /*0000*/ 	.word	0x00000000
	.align		4
        /*0004*/ 	.word	0xffffffff
	.align		4
        /*0008*/ 	.word	index@(_Z15share_mem_writev)
	.align		4
        /*000c*/ 	.word	index@(vprintf)
	.align		4
        /*0010*/ 	.word	0x00000000
	.align		4
        /*0014*/ 	.word	0xfffffffe
	.align		4
        /*0018*/ 	.word	0x00000000
	.align		4
        /*001c*/ 	.word	0xfffffffd
	.align		4
        /*0020*/ 	.word	0x00000000
	.align		4
        /*0024*/ 	.word	0xfffffffc


//--------------------- .nv.constant4             --------------------------
	.section	.nv.constant4,"a",@progbits
	.align	8
	.align		8
.nv.constant4:
        /*0000*/ 	.dword	vprintf
	.align		8
        /*0008*/ 	.dword	$str
	.align		8
        /*0010*/ 	.dword	$str$1
	.align		8
        /*0018*/ 	.dword	$str$2
	.align		8
        /*0020*/ 	.dword	$str$3
	.align		8
        /*0028*/ 	.dword	$str$4
	.align		8
        /*0030*/ 	.dword	$str$5
	.align		8
        /*0038*/ 	.dword	$str$6
	.align		8
        /*0040*/ 	.dword	$str$7
	.align		8
        /*0048*/ 	.dword	$str$8
	.align		8
        /*0050*/ 	.dword	$str$9
	.align		8
        /*0058*/ 	.dword	$str$10
	.align		8
        /*0060*/ 	.dword	$str$11
	.align		8
        /*0068*/ 	.dword	$str$12
	.align		8
        /*0070*/ 	.dword	$str$13
	.align		8
        /*0078*/ 	.dword	$str$14
	.align		8
        /*0080*/ 	.dword	$str$15
	.align		8
        /*0088*/ 	.dword	$str$16
	.align		8
        /*0090*/ 	.dword	$str$17
	.align		8
        /*0098*/ 	.dword	$str$18
	.align		8
        /*00a0*/ 	.dword	$str$19
	.align		8
        /*00a8*/ 	.dword	$str$20
	.align		8
        /*00b0*/ 	.dword	$str$21
	.align		8
        /*00b8*/ 	.dword	$str$22
	.align		8
        /*00c0*/ 	.dword	$str$23
	.align		8
        /*00c8*/ 	.dword	$str$24
	.align		8
        /*00d0*/ 	.dword	$str$25
	.align		8
        /*00d8*/ 	.dword	$str$26
	.align		8
        /*00e0*/ 	.dword	$str$27
	.align		8
        /*00e8*/ 	.dword	$str$28
	.align		8
        /*00f0*/ 	.dword	$str$29
	.align		8
        /*00f8*/ 	.dword	$str$30
	.align		8
        /*0100*/ 	.dword	$str$31


//--------------------- .text._Z15share_mem_writev --------------------------
	.section	.text._Z15share_mem_writev,"ax",@progbits
	.align	128
        .global         _Z15share_mem_writev
        .type           _Z15share_mem_writev,@function
        .size           _Z15share_mem_writev,(.L_x_33 - _Z15share_mem_writev)
        .other          _Z15share_mem_writev,@"STO_CUDA_ENTRY STV_DEFAULT"
_Z15share_mem_writev:
.text._Z15share_mem_writev:
[----:B------:R-:W0:Y:S01]  /*0000*/  LDC R1, c[0x0][0x37c] ;  /* 0x0000df00ff017b82 */ /* 0x000e220000000800 */
[----:B------:R-:W1:Y:S01]  /*0010*/  S2R R2, SR_TID.X ;  /* 0x0000000000027919 */ /* 0x000e620000002100 */
[----:B------:R-:W2:Y:S01]  /*0020*/  LDCU UR4, c[0x0][0x2f8] ;  /* 0x00005f00ff0477ac */ /* 0x000ea20008000800 */
[----:B0-----:R-:W-:Y:S01]  /*0030*/  VIADD R1, R1, 0xfffffff8 ;  /* 0xfffffff801017836 */ /* 0x001fe20000000000 */
[----:B------:R-:W0:Y:S01]  /*0040*/  S2R R5, SR_TID.Y ;  /* 0x0000000000057919 */ /* 0x000e220000002200 */
[----:B------:R-:W3:Y:S01]  /*0050*/  LDCU UR5, c[0x0][0x2fc] ;  /* 0x00005f80ff0577ac */ /* 0x000ee20008000800 */
[C---:B-1----:R-:W-:Y:S02]  /*0060*/  ISETP.NE.AND P1, PT, R2.reuse, 0x1f, PT ;  /* 0x0000001f0200780c */ /* 0x042fe40003f25270 */
[----:B0-----:R-:W-:Y:S02]  /*0070*/  LOP3.LUT P0, RZ, R2, R5, RZ, 0xfc, !PT ;  /* 0x0000000502ff7212 */ /* 0x001fe4000780fcff */
[----:B--2---:R-:W-:-:S05]  /*0080*/  IADD3 R2, P2, PT, R1, UR4, RZ ;  /* 0x0000000401027c10 */ /* 0x004fca000ff5e0ff */
[----:B---3--:R-:W-:-:S04]  /*0090*/  IMAD.X R16, RZ, RZ, UR5, P2 ;  /* 0x00000005ff107e24 */ /* 0x008fc800090e06ff */
[----:B------:R-:W0:Y:S01]  /*00a0*/  @!P1 S2R R3, SR_CgaCtaId ;  /* 0x0000000000039919 */ /* 0x000e220000008800 */
[----:B------:R-:W-:-:S04]  /*00b0*/  @!P1 MOV R0, 0x400 ;  /* 0x0000040000009802 */ /* 0x000fc80000000f00 */
[----:B0-----:R-:W-:Y:S02]  /*00c0*/  @!P1 LEA R0, R3, R0, 0x18 ;  /* 0x0000000003009211 */ /* 0x001fe400078ec0ff */
[----:B------:R-:W-:-:S03]  /*00d0*/  @!P1 MOV R3, 0x1 ;  /* 0x0000000100039802 */ /* 0x000fc60000000f00 */
[----:B------:R-:W-:-:S05]  /*00e0*/  @!P1 IMAD R0, R5, 0x4, R0 ;  /* 0x0000000405009824 */ /* 0x000fca00078e0200 */
[----:B------:R0:W-:Y:S01]  /*00f0*/  @!P1 STS [R0+0x40], R3 ;  /* 0x0000400300009388 */ /* 0x0001e20000000800 */
[----:B------:R-:W-:Y:S05]  /*0100*/  @P0 EXIT ;  /* 0x000000000000094d */ /* 0x000fea0003800000 */
[----:B------:R-:W1:Y:S01]  /*0110*/  S2UR UR5, SR_CgaCtaId ;  /* 0x00000000000579c3 */ /* 0x000e620000008800 */
[----:B------:R-:W-:Y:S01]  /*0120*/  UMOV UR4, 0x400 ;  /* 0x0000040000047882 */ /* 0x000fe20000000000 */
[----:B------:R-:W-:Y:S01]  /*0130*/  MOV R17, 0x0 ;  /* 0x0000000000117802 */ /* 0x000fe20000000f00 */
[----:B------:R-:W-:Y:S02]  /*0140*/  IMAD.MOV.U32 R6, RZ, RZ, R2 ;  /* 0x000000ffff067224 */ /* 0x000fe400078e0002 */
[----:B------:R-:W-:-:S03]  /*0150*/  IMAD.MOV.U32 R7, RZ, RZ, R16 ;  /* 0x000000ffff077224 */ /* 0x000fc600078e0010 */
[----:B------:R2:W3:Y:S01]  /*0160*/  LDC.64 R8, c[0x4][R17] ;  /* 0x0100000011087b82 */ /* 0x0004e20000000a00 */
[----:B-1----:R-:W-:-:S09]  /*0170*/  ULEA UR4, UR5, UR4, 0x18 ;  /* 0x0000000405047291 */ /* 0x002fd2000f8ec0ff */
[----:B0-----:R-:W0:Y:S02]  /*0180*/  LDS R0, [UR4] ;  /* 0x00000004ff007984 */ /* 0x001e240008000800 */
[----:B------:R-:W1:Y:S02]  /*0190*/  LDCU.64 UR4, c[0x4][0x8] ;  /* 0x01000100ff0477ac */ /* 0x000e640008000a00 */
[----:B-1----:R-:W-:Y:S01]  /*01a0*/  IMAD.U32 R4, RZ, RZ, UR4 ;  /* 0x00000004ff047e24 */ /* 0x002fe2000f8e00ff */
[----:B------:R-:W-:Y:S01]  /*01b0*/  MOV R5, UR5 ;  /* 0x0000000500057c02 */ /* 0x000fe20008000f00 */
[----:B0--3--:R2:W-:Y:S06]  /*01c0*/  STL [R1], R0 ;  /* 0x0000000001007387 */ /* 0x0095ec0000100800 */
[----:B------:R-:W-:-:S07]  /*01d0*/  LEPC R20, `(.L_x_0) ;  /* 0x000000001014794e */ /* 0x000fce0000000000 */
[----:B--2---:R-:W-:Y:S05]  /*01e0*/  CALL.ABS.NOINC R8 ;  /* 0x0000000008007343 */ /* 0x004fea0003c00000 */
.L_x_0:
[----:B------:R-:W0:Y:S01]  /*01f0*/  S2UR UR5, SR_CgaCtaId ;  /* 0x00000000000579c3 */ /* 0x000e220000008800 */
[----:B------:R-:W-:Y:S01]  /*0200*/  UMOV UR4, 0x400 ;  /* 0x0000040000047882 */ /* 0x000fe20000000000 */
[----:B------:R-:W-:Y:S01]  /*0210*/  IMAD.MOV.U32 R6, RZ, RZ, R2 ;  /* 0x000000ffff067224 */ /* 0x000fe200078e0002 */
[----:B------:R-:W-:-:S05]  /*0220*/  MOV R7, R16 ;  /* 0x0000001000077202 */ /* 0x000fca0000000f00 */
[----:B------:R1:W2:Y:S01]  /*0230*/  LDC.64 R8, c[0x4][R17] ;  /* 0x0100000011087b82 */ /* 0x0002a20000000a00 */
[----:B0-----:R-:W-:-:S09]  /*0240*/  ULEA UR4, UR5, UR4, 0x18 ;  /* 0x0000000405047291 */ /* 0x001fd2000f8ec0ff */
[----:B------:R-:W0:Y:S02]  /*0250*/  LDS R0, [UR4+0x4] ;  /* 0x00000404ff007984 */ /* 0x000e240008000800 */
[----:B------:R-:W3:Y:S02]  /*0260*/  LDCU.64 UR4, c[0x4][0x10] ;  /* 0x01000200ff0477ac */ /* 0x000ee40008000a00 */
[----:B---3--:R-:W-:Y:S01]  /*0270*/  MOV R4, UR4 ;  /* 0x0000000400047c02 */ /* 0x008fe20008000f00 */
[----:B------:R-:W-:Y:S01]  /*0280*/  IMAD.U32 R5, RZ, RZ, UR5 ;  /* 0x00000005ff057e24 */ /* 0x000fe2000f8e00ff */
[----:B0-2---:R1:W-:Y:S06]  /*0290*/  STL [R1], R0 ;  /* 0x0000000001007387 */ /* 0x0053ec0000100800 */
[----:B------:R-:W-:-:S07]  /*02a0*/  LEPC R20, `(.L_x_1) ;  /* 0x000000001014794e */ /* 0x000fce0000000000 */
[----:B-1----:R-:W-:Y:S05]  /*02b0*/  CALL.ABS.NOINC R8 ;  /* 0x0000000008007343 */ /* 0x002fea0003c00000 */
.L_x_1:
[----:B------:R-:W0:Y:S01]  /*02c0*/  S2UR UR5, SR_CgaCtaId ;  /* 0x00000000000579c3 */ /* 0x000e220000008800 */
[----:B------:R-:W-:Y:S01]  /*02d0*/  UMOV UR4, 0x400 ;  /* 0x0000040000047882 */ /* 0x000fe20000000000 */
[----:B------:R-:W-:Y:S01]  /*02e0*/  MOV R6, R2 ;  /* 0x0000000200067202 */ /* 0x000fe20000000f00 */
[----:B------:R-:W-:-:S05]  /*02f0*/  IMAD.MOV.U32 R7, RZ, RZ, R16 ;  /* 0x000000ffff077224 */ /* 0x000fca00078e0010 */
[----:B------:R1:W2:Y:S01]  /*0300*/  LDC.64 R8, c[0x4][R17] ;  /* 0x0100000011087b82 */ /* 0x0002a20000000a00 */
[----:B0-----:R-:W-:-:S09]  /*0310*/  ULEA UR4, UR5, UR4, 0x18 ;  /* 0x0000000405047291 */ /* 0x001fd2000f8ec0ff */
[----:B------:R-:W0:Y:S02]  /*0320*/  LDS R0, [UR4+0x8] ;  /* 0x00000804ff007984 */ /* 0x000e240008000800 */
[----:B------:R-:W3:Y:S02]  /*0330*/  LDCU.64 UR4, c[0x4][0x18] ;  /* 0x01000300ff0477ac */ /* 0x000ee40008000a00 */
[----:B---3--:R-:W-:Y:S02]  /*0340*/  IMAD.U32 R4, RZ, RZ, UR4 ;  /* 0x00000004ff047e24 */ /* 0x008fe4000f8e00ff */
[----:B------:R-:W-:Y:S01]  /*0350*/  IMAD.U32 R5, RZ, RZ, UR5 ;  /* 0x00000005ff057e24 */ /* 0x000fe2000f8e00ff */
[----:B0-2---:R1:W-:Y:S06]  /*0360*/  STL [R1], R0 ;  /* 0x0000000001007387 */ /* 0x0053ec0000100800 */
[----:B------:R-:W-:-:S07]  /*0370*/  LEPC R20, `(.L_x_2) ;  /* 0x000000001014794e */ /* 0x000fce0000000000 */
[----:B-1----:R-:W-:Y:S05]  /*0380*/  CALL.ABS.NOINC R8 ;  /* 0x0000000008007343 */ /* 0x002fea0003c00000 */
.L_x_2:
[----:B------:R-:W0:Y:S01]  /*0390*/  S2UR UR5, SR_CgaCtaId ;  /* 0x00000000000579c3 */ /* 0x000e220000008800 */
[----:B------:R-:W-:Y:S01]  /*03a0*/  UMOV UR4, 0x400 ;  /* 0x0000040000047882 */ /* 0x000fe20000000000 */
[----:B------:R-:W-:Y:S02]  /*03b0*/  IMAD.MOV.U32 R6, RZ, RZ, R2 ;  /* 0x000000ffff067224 */ /* 0x000fe400078e0002 */
[----:B------:R-:W-:-:S04]  /*03c0*/  IMAD.MOV.U32 R7, RZ, RZ, R16 ;  /* 0x000000ffff077224 */ /* 0x000fc800078e0010 */
[----:B------:R1:W2:Y:S01]  /*03d0*/  LDC.64 R8, c[0x4][R17] ;  /* 0x0100000011087b82 */ /* 0x0002a20000000a00 */
[----:B0-----:R-:W-:-:S09]  /*03e0*/  ULEA UR4, UR5, UR4, 0x18 ;  /* 0x0000000405047291 */ /* 0x001fd2000f8ec0ff */
[----:B------:R-:W0:Y:S02]  /*03f0*/  LDS R0, [UR4+0xc] ;  /* 0x00000c04ff007984 */ /* 0x000e240008000800 */
[----:B------:R-:W3:Y:S02]  /*0400*/  LDCU.64 UR4, c[0x4][0x20] ;  /* 0x01000400ff0477ac */ /* 0x000ee40008000a00 */
[----:B---3--:R-:W-:Y:S01]  /*0410*/  IMAD.U32 R4, RZ, RZ, UR4 ;  /* 0x00000004ff047e24 */ /* 0x008fe2000f8e00ff */
[----:B------:R-:W-:Y:S01]  /*0420*/  MOV R5, UR5 ;  /* 0x0000000500057c02 */ /* 0x000fe20008000f00 */
[----:B0-2---:R1:W-:Y:S06]  /*0430*/  STL [R1], R0 ;  /* 0x0000000001007387 */ /* 0x0053ec0000100800 */
[----:B------:R-:W-:-:S07]  /*0440*/  LEPC R20, `(.L_x_3) ;  /* 0x000000001014794e */ /* 0x000fce0000000000 */
[----:B-1----:R-:W-:Y:S05]  /*0450*/  CALL.ABS.NOINC R8 ;  /* 0x0000000008007343 */ /* 0x002fea0003c00000 */
.L_x_3:
        /* <DEDUP_REMOVED lines=13> */
.L_x_4:
        /* <DEDUP_REMOVED lines=13> */
.L_x_5:
        /* <DEDUP_REMOVED lines=13> */
.L_x_6:
        /* <DEDUP_REMOVED lines=13> */
.L_x_7:
        /* <DEDUP_REMOVED lines=13> */
.L_x_8:
        /* <DEDUP_REMOVED lines=13> */
.L_x_9:
        /* <DEDUP_REMOVED lines=13> */
.L_x_10:
        /* <DEDUP_REMOVED lines=13> */
.L_x_11:
        /* <DEDUP_REMOVED lines=13> */
.L_x_12:
        /* <DEDUP_REMOVED lines=13> */
.L_x_13:
        /* <DEDUP_REMOVED lines=13> */
.L_x_14:
        /* <DEDUP_REMOVED lines=13> */
.L_x_15:
        /* <DEDUP_REMOVED lines=13> */
.L_x_16:
        /* <DEDUP_REMOVED lines=13> */
.L_x_17:
        /* <DEDUP_REMOVED lines=13> */
.L_x_18:
        /* <DEDUP_REMOVED lines=13> */
.L_x_19:
        /* <DEDUP_REMOVED lines=13> */
.L_x_20:
        /* <DEDUP_REMOVED lines=13> */
.L_x_21:
        /* <DEDUP_REMOVED lines=13> */
.L_x_22:
        /* <DEDUP_REMOVED lines=13> */
.L_x_23:
        /* <DEDUP_REMOVED lines=13> */
.L_x_24:
        /* <DEDUP_REMOVED lines=13> */
.L_x_25:
        /* <DEDUP_REMOVED lines=13> */
.L_x_26:
        /* <DEDUP_REMOVED lines=13> */
.L_x_27:
        /* <DEDUP_REMOVED lines=13> */
.L_x_28:
        /* <DEDUP_REMOVED lines=13> */
.L_x_29:
        /* <DEDUP_REMOVED lines=13> */
.L_x_30:
        /* <DEDUP_REMOVED lines=13> */
.L_x_31:
[----:B------:R-:W-:Y:S05]  /*1b20*/  EXIT ;  /* 0x000000000000794d */ /* 0x000fea0003800000 */
.L_x_32:
[----:B------:R-:W-:-:S00]  /*1b30*/  BRA `(.L_x_32) ;  /* 0xfffffffc00fc7947 */ /* 0x000fc0000383ffff */
[----:B------:R-:W-:-:S00]  /*1b40*/  NOP ;  /* 0x0000000000007918 */ /* 0x000fc00000000000 */
        /* <DEDUP_REMOVED lines=11> */
.L_x_33:


//--------------------- .nv.global.init           --------------------------
	.section	.nv.global.init,"aw",@progbits
.nv.global.init:
	.type		$str$2,@object
	.size		$str$2,($str$6 - $str$2)
$str$2:
        /*0000*/ 	.byte	0x61, 0x72, 0x72, 0x20, 0x32, 0x20, 0x3d, 0x20, 0x25, 0x64, 0x0a, 0x00
	.type		$str$6,@object
	.size		$str$6,($str$8 - $str$6)
$str$6:
        /*000c*/ 	.byte	0x61, 0x72, 0x72, 0x20, 0x36, 0x20, 0x3d, 0x20, 0x25, 0x64, 0x0a, 0x00
	.type		$str$8,@object
	.size		$str$8,($str - $str$8)
$str$8:
        /*0018*/ 	.byte	0x61, 0x72, 0x72, 0x20, 0x38, 0x20, 0x3d, 0x20, 0x25, 0x64, 0x0a, 0x00
	.type		$str,@object
	.size		$str,($str$4 - $str)
$str:
        /*0024*/ 	.byte	0x61, 0x72, 0x72, 0x20, 0x30, 0x20, 0x3d, 0x20, 0x25, 0x64, 0x0a, 0x00
	.type		$str$4,@object
	.size		$str$4,($str$3 - $str$4)
$str$4:
        /*0030*/ 	.byte	0x61, 0x72, 0x72, 0x20, 0x34, 0x20, 0x3d, 0x20, 0x25, 0x64, 0x0a, 0x00
	.type		$str$3,@object
	.size		$str$3,($str$7 - $str$3)
$str$3:
        /*003c*/ 	.byte	0x61, 0x72, 0x72, 0x20, 0x33, 0x20, 0x3d, 0x20, 0x25, 0x64, 0x0a, 0x00
	.type		$str$7,@object
	.size		$str$7,($str$9 - $str$7)
$str$7:
        /*0048*/ 	.byte	0x61, 0x72, 0x72, 0x20, 0x37, 0x20, 0x3d, 0x20, 0x25, 0x64, 0x0a, 0x00
	.type		$str$9,@object
	.size		$str$9,($str$1 - $str$9)
$str$9:
        /*0054*/ 	.byte	0x61, 0x72, 0x72, 0x20, 0x39, 0x20, 0x3d, 0x20, 0x25, 0x64, 0x0a, 0x00
	.type		$str$1,@object
	.size		$str$1,($str$5 - $str$1)
$str$1:
        /*0060*/ 	.byte	0x61, 0x72, 0x72, 0x20, 0x31, 0x20, 0x3d, 0x20, 0x25, 0x64, 0x0a, 0x00
	.type		$str$5,@object
	.size		$str$5,($str$10 - $str$5)
$str$5:
        /*006c*/ 	.byte	0x61, 0x72, 0x72, 0x20, 0x35, 0x20, 0x3d, 0x20, 0x25, 0x64, 0x0a, 0x00
	.type		$str$10,@object
	.size		$str$10,($str$26 - $str$10)
$str$10:
        /*0078*/ 	.byte	0x61, 0x72, 0x72, 0x20, 0x31, 0x30, 0x20, 0x3d, 0x20, 0x25, 0x64, 0x0a, 0x00
	.type		$str$26,@object
	.size		$str$26,($str$18 - $str$26)
$str$26:
        /*0085*/ 	.byte	0x61, 0x72, 0x72, 0x20, 0x32, 0x36, 0x20, 0x3d, 0x20, 0x25, 0x64, 0x0a, 0x00
	.type		$str$18,@object
	.size		$str$18,($str$14 - $str$18)
$str$18:
        /*0092*/ 	.byte	0x61, 0x72, 0x72, 0x20, 0x31, 0x38, 0x20, 0x3d, 0x20, 0x25, 0x64, 0x0a, 0x00
	.type		$str$14,@object
	.size		$str$14,($str$30 - $str$14)
$str$14:
        /*009f*/ 	.byte	0x61, 0x72, 0x72, 0x20, 0x31, 0x34, 0x20, 0x3d, 0x20, 0x25, 0x64, 0x0a, 0x00
	.type		$str$30,@object
	.size		$str$30,($str$22 - $str$30)
$str$30:
        /*00ac*/ 	.byte	0x61, 0x72, 0x72, 0x20, 0x33, 0x30, 0x20, 0x3d, 0x20, 0x25, 0x64, 0x0a, 0x00
	.type		$str$22,@object
	.size		$str$22,($str$24 - $str$22)
$str$22:
        /*00b9*/ 	.byte	0x61, 0x72, 0x72, 0x20, 0x32, 0x32, 0x20, 0x3d, 0x20, 0x25, 0x64, 0x0a, 0x00
	.type		$str$24,@object
	.size		$str$24,($str$16 - $str$24)
$str$24:
        /*00c6*/ 	.byte	0x61, 0x72, 0x72, 0x20, 0x32, 0x34, 0x20, 0x3d, 0x20, 0x25, 0x64, 0x0a, 0x00
	.type		$str$16,@object
	.size		$str$16,($str$12 - $str$16)
$str$16:
        /*00d3*/ 	.byte	0x61, 0x72, 0x72, 0x20, 0x31, 0x36, 0x20, 0x3d, 0x20, 0x25, 0x64, 0x0a, 0x00
	.type		$str$12,@object
	.size		$str$12,($str$28 - $str$12)
$str$12:
        /*00e0*/ 	.byte	0x61, 0x72, 0x72, 0x20, 0x31, 0x32, 0x20, 0x3d, 0x20, 0x25, 0x64, 0x0a, 0x00
	.type		$str$28,@object
	.size		$str$28,($str$20 - $str$28)
$str$28:
        /*00ed*/ 	.byte	0x61, 0x72, 0x72, 0x20, 0x32, 0x38, 0x20, 0x3d, 0x20, 0x25, 0x64, 0x0a, 0x00
	.type		$str$20,@object
	.size		$str$20,($str$11 - $str$20)
$str$20:
        /*00fa*/ 	.byte	0x61, 0x72, 0x72, 0x20, 0x32, 0x30, 0x20, 0x3d, 0x20, 0x25, 0x64, 0x0a, 0x00
	.type		$str$11,@object
	.size		$str$11,($str$27 - $str$11)
$str$11:
        /*0107*/ 	.byte	0x61, 0x72, 0x72, 0x20, 0x31, 0x31, 0x20, 0x3d, 0x20, 0x25, 0x64, 0x0a, 0x00
	.type		$str$27,@object
	.size		$str$27,($str$19 - $str$27)
$str$27:
        /*0114*/ 	.byte	0x61, 0x72, 0x72, 0x20, 0x32, 0x37, 0x20, 0x3d, 0x20, 0x25, 0x64, 0x0a, 0x00
	.type		$str$19,@object
	.size		$str$19,($str$15 - $str$19)
$str$19:
        /*0121*/ 	.byte	0x61, 0x72, 0x72, 0x20, 0x31, 0x39, 0x20, 0x3d, 0x20, 0x25, 0x64, 0x0a, 0x00
	.type		$str$15,@object
	.size		$str$15,($str$31 - $str$15)
$str$15:
        /*012e*/ 	.byte	0x61, 0x72, 0x72, 0x20, 0x31, 0x35, 0x20, 0x3d, 0x20, 0x25, 0x64, 0x0a, 0x00
	.type		$str$31,@object
	.size		$str$31,($str$23 - $str$31)
$str$31:
        /*013b*/ 	.byte	0x61, 0x72, 0x72, 0x20, 0x33, 0x31, 0x20, 0x3d, 0x20, 0x25, 0x64, 0x0a, 0x00
	.type		$str$23,@object
	.size		$str$23,($str$25 - $str$23)
$str$23:
        /*0148*/ 	.byte	0x61, 0x72, 0x72, 0x20, 0x32, 0x33, 0x20, 0x3d, 0x20, 0x25, 0x64, 0x0a, 0x00
	.type		$str$25,@object
	.size		$str$25,($str$17 - $str$25)
$str$25:
        /*0155*/ 	.byte	0x61, 0x72, 0x72, 0x20, 0x32, 0x35, 0x20, 0x3d, 0x20, 0x25, 0x64, 0x0a, 0x00
	.type		$str$17,@object
	.size		$str$17,($str$13 - $str$17)
$str$17:
        /*0162*/ 	.byte	0x61, 0x72, 0x72, 0x20, 0x31, 0x37, 0x20, 0x3d, 0x20, 0x25, 0x64, 0x0a, 0x00
	.type		$str$13,@object
	.size		$str$13,($str$29 - $str$13)
$str$13:
        /*016f*/ 	.byte	0x61, 0x72, 0x72, 0x20, 0x31, 0x33, 0x20, 0x3d, 0x20, 0x25, 0x64, 0x0a, 0x00
	.type		$str$29,@object
	.size		$str$29,($str$21 - $str$29)
$str$29:
        /*017c*/ 	.byte	0x61, 0x72, 0x72, 0x20, 0x32, 0x39, 0x20, 0x3d, 0x20, 0x25, 0x64, 0x0a, 0x00
	.type		$str$21,@object
	.size		$str$21,(.L_21 - $str$21)
$str$21:
        /*0189*/ 	.byte	0x61, 0x72, 0x72, 0x20, 0x32, 0x31, 0x20, 0x3d, 0x20, 0x25, 0x64, 0x0a, 0x00
.L_21:


//--------------------- .nv.shared._Z15share_mem_writev --------------------------
	.section	.nv.shared._Z15share_mem_writev,"aw",@nobits
	.sectionflags	@""
	.align	4
.nv.shared._Z15share_mem_writev:
	.zero		1152


//--------------------- .nv.shared.reserved.0     --------------------------
	.section	.nv.shared.reserved.0,"aw",@nobits
	.weak		__nv_reservedSMEM_offset_0_alias
	.size		__nv_reservedSMEM_offset_0_alias, 0, 64
	.other		__nv_reservedSMEM_offset_0_alias,@"STO_CUDA_RESERVED_SHARED STV_DEFAULT"
__nv_reservedSMEM_offset_0_alias:
	.zero		0
	.zero		64


//--------------------- .nv.constant0._Z15share_mem_writev --------------------------
	.section	.nv.constant0._Z15share_mem_writev,"a",@progbits
	.sectionflags	@""
	.align	4
.nv.constant0._Z15share_mem_writev:
	.zero		896


//--------------------- SYMBOLS --------------------------

	.type		.nv.reservedSmem.offset0,@object
	.size		.nv.reservedSmem.offset0,0x4
	.type		.nv.reservedSmem.cap,@object
	.size		.nv.reservedSmem.cap,0x4
	.type		vprintf,@function
